//
// Generated by NVIDIA NVVM Compiler
//
// Compiler Build ID: CL-36424714
// Cuda compilation tools, release 13.0, V13.0.88
// Based on NVVM 20.0.0
//

.version 9.0
.target sm_100
.address_size 64

	// .globl	_Z10stepKernelPfS_ffi

.visible .entry _Z10stepKernelPfS_ffi(
	.param .u64 .ptr .align 1 _Z10stepKernelPfS_ffi_param_0,
	.param .u64 .ptr .align 1 _Z10stepKernelPfS_ffi_param_1,
	.param .f32 _Z10stepKernelPfS_ffi_param_2,
	.param .f32 _Z10stepKernelPfS_ffi_param_3,
	.param .u32 _Z10stepKernelPfS_ffi_param_4
)
{
	.reg .pred 	%p<4>;
	.reg .b32 	%r<8>;
	.reg .b32 	%f<15>;
	.reg .b64 	%rd<11>;
	.reg .b64 	%fd<14>;

	ld.param.u64 	%rd3, [_Z10stepKernelPfS_ffi_param_0];
	ld.param.u64 	%rd4, [_Z10stepKernelPfS_ffi_param_1];
	ld.param.f32 	%f1, [_Z10stepKernelPfS_ffi_param_2];
	ld.param.f32 	%f2, [_Z10stepKernelPfS_ffi_param_3];
	ld.param.u32 	%r3, [_Z10stepKernelPfS_ffi_param_4];
	cvta.to.global.u64 	%rd1, %rd4;
	cvta.to.global.u64 	%rd2, %rd3;
	mov.u32 	%r4, %ctaid.x;
	mov.u32 	%r5, %ntid.x;
	mov.u32 	%r6, %tid.x;
	mad.lo.s32 	%r1, %r4, %r5, %r6;
	setp.ne.s32 	%p1, %r1, 0;
	@%p1 bra 	$L__BB0_2;
	mov.b32 	%r7, 0;
	st.global.u32 	[%rd1], %r7;
	bra.uni 	$L__BB0_6;
$L__BB0_2:
	add.s32 	%r2, %r3, -1;
	setp.ne.s32 	%p2, %r1, %r2;
	@%p2 bra 	$L__BB0_4;
	div.rn.f32 	%f9, %f2, %f1;
	cvt.f64.f32 	%fd9, %f9;
	mul.wide.s32 	%rd8, %r1, 4;
	add.s64 	%rd9, %rd2, %rd8;
	ld.global.f32 	%f10, [%rd9];
	ld.global.f32 	%f11, [%rd9+-4];
	sub.f32 	%f12, %f11, %f10;
	div.rn.f32 	%f13, %f12, %f1;
	cvt.f64.f32 	%fd10, %f13;
	add.f64 	%fd11, %fd10, 0d4014000000000000;
	cvt.f64.f32 	%fd12, %f10;
	fma.rn.f64 	%fd13, %fd11, %fd9, %fd12;
	cvt.rn.f32.f64 	%f14, %fd13;
	add.s64 	%rd10, %rd1, %rd8;
	st.global.f32 	[%rd10], %f14;
	bra.uni 	$L__BB0_6;
$L__BB0_4:
	setp.ge.s32 	%p3, %r1, %r2;
	@%p3 bra 	$L__BB0_6;
	div.rn.f32 	%f3, %f2, %f1;
	div.rn.f32 	%f4, %f3, %f1;
	cvt.f64.f32 	%fd1, %f4;
	mul.wide.s32 	%rd5, %r1, 4;
	add.s64 	%rd6, %rd2, %rd5;
	ld.global.f32 	%f5, [%rd6+4];
	cvt.f64.f32 	%fd2, %f5;
	ld.global.f32 	%f6, [%rd6];
	cvt.f64.f32 	%fd3, %f6;
	add.f64 	%fd4, %fd3, %fd3;
	sub.f64 	%fd5, %fd2, %fd4;
	ld.global.f32 	%f7, [%rd6+-4];
	cvt.f64.f32 	%fd6, %f7;
	add.f64 	%fd7, %fd5, %fd6;
	fma.rn.f64 	%fd8, %fd7, %fd1, %fd3;
	cvt.rn.f32.f64 	%f8, %fd8;
	add.s64 	%rd7, %rd1, %rd5;
	st.global.f32 	[%rd7], %f8;
$L__BB0_6:
	ret;

}


// ===== COMPILED SASS (sm_100) =====

	.target	sm_100

	.elftype	@"ET_EXEC"


//--------------------- .note.nv.tkinfo           --------------------------
	.section	.note.nv.tkinfo,"",@"SHT_NOTE"
	.sectionflags	@"SHF_NOTE_NV_TKINFO"
	.tkinfo
        /*0018*/ 	.word	0x00000002
        /*0030*/ 	.string	""
        /*0030*/ 	.string	"ptxas"
        /*0030*/ 	.string	"Cuda compilation tools, release 13.0, V13.0.88"
        /*0030*/ 	.string	"Build cuda_13.0.r13.0/compiler.36424714_0"
        /*0030*/ 	.string	"-arch sm_100 -m 64 "



//--------------------- .note.nv.cuinfo           --------------------------
	.section	.note.nv.cuinfo,"",@"SHT_NOTE"
	.sectionflags	@"SHF_NOTE_NV_CUINFO"
        /*0018*/ 	.short	0x0002
        /*001a*/ 	.short	0x0064
        /*001c*/ 	.short	0x0082
	.zero		2


//--------------------- .nv.info                  --------------------------
	.section	.nv.info,"",@"SHT_CUDA_INFO"
	.align	4


	//----- nvinfo : EIATTR_REGCOUNT
	.align		4
        /*0000*/ 	.byte	0x04, 0x2f
        /*0002*/ 	.short	(.L_1 - .L_0)
	.align		4
.L_0:
        /*0004*/ 	.word	index@(_Z10stepKernelPfS_ffi)
        /*0008*/ 	.word	0x00000013


	//----- nvinfo : EIATTR_FRAME_SIZE
	.align		4
.L_1:
        /*000c*/ 	.byte	0x04, 0x11
        /*000e*/ 	.short	(.L_3 - .L_2)
	.align		4
.L_2:
        /*0010*/ 	.word	index@($__internal_0_$__cuda_sm3x_div_rn_noftz_f32_slowpath)
        /*0014*/ 	.word	0x00000000


	//----- nvinfo : EIATTR_FRAME_SIZE
	.align		4
.L_3:
        /*0018*/ 	.byte	0x04, 0x11
        /*001a*/ 	.short	(.L_5 - .L_4)
	.align		4
.L_4:
        /*001c*/ 	.word	index@(_Z10stepKernelPfS_ffi)
        /*0020*/ 	.word	0x00000000


	//----- nvinfo : EIATTR_MIN_STACK_SIZE
	.align		4
.L_5:
        /*0024*/ 	.byte	0x04, 0x12
        /*0026*/ 	.short	(.L_7 - .L_6)
	.align		4
.L_6:
        /*0028*/ 	.word	index@(_Z10stepKernelPfS_ffi)
        /*002c*/ 	.word	0x00000000
.L_7:


//--------------------- .nv.compat                --------------------------
	.section	.nv.compat,"",@"SHT_CUDA_COMPAT_INFO"
	.align	4
        /*0000*/ 	.byte	0x02, 0x09, 0x00, 0x00, 0x02, 0x02, 0x01, 0x00, 0x02, 0x05, 0x05, 0x00, 0x03, 0x07, 0x01, 0x01
        /*0010*/ 	.byte	0x02, 0x03, 0x00, 0x00, 0x02, 0x06, 0x01, 0x00, 0x04, 0x0b, 0x08, 0x00, 0x01, 0x00, 0x00, 0x00
        /*0020*/ 	.byte	0x00, 0x00, 0x00, 0x00


//--------------------- .nv.info._Z10stepKernelPfS_ffi --------------------------
	.section	.nv.info._Z10stepKernelPfS_ffi,"",@"SHT_CUDA_INFO"
	.sectionflags	@""
	.align	4


	//----- nvinfo : EIATTR_CUDA_API_VERSION
	.align		4
        /*0000*/ 	.byte	0x04, 0x37
        /*0002*/ 	.short	(.L_9 - .L_8)
.L_8:
        /*0004*/ 	.word	0x00000082


	//----- nvinfo : EIATTR_KPARAM_INFO
	.align		4
.L_9:
        /*0008*/ 	.byte	0x04, 0x17
        /*000a*/ 	.short	(.L_11 - .L_10)
.L_10:
        /*000c*/ 	.word	0x00000000
        /*0010*/ 	.short	0x0004
        /*0012*/ 	.short	0x0018
        /*0014*/ 	.byte	0x00, 0xf0, 0x11, 0x00


	//----- nvinfo : EIATTR_KPARAM_INFO
	.align		4
.L_11:
        /*0018*/ 	.byte	0x04, 0x17
        /*001a*/ 	.short	(.L_13 - .L_12)
.L_12:
        /*001c*/ 	.word	0x00000000
        /*0020*/ 	.short	0x0003
        /*0022*/ 	.short	0x0014
        /*0024*/ 	.byte	0x00, 0xf0, 0x11, 0x00


	//----- nvinfo : EIATTR_KPARAM_INFO
	.align		4
.L_13:
        /*0028*/ 	.byte	0x04, 0x17
        /*002a*/ 	.short	(.L_15 - .L_14)
.L_14:
        /*002c*/ 	.word	0x00000000
        /*0030*/ 	.short	0x0002
        /*0032*/ 	.short	0x0010
        /*0034*/ 	.byte	0x00, 0xf0, 0x11, 0x00


	//----- nvinfo : EIATTR_KPARAM_INFO
	.align		4
.L_15:
        /*0038*/ 	.byte	0x04, 0x17
        /*003a*/ 	.short	(.L_17 - .L_16)
.L_16:
        /*003c*/ 	.word	0x00000000
        /*0040*/ 	.short	0x0001
        /*0042*/ 	.short	0x0008
        /*0044*/ 	.byte	0x00, 0xf5, 0x21, 0x00


	//----- nvinfo : EIATTR_KPARAM_INFO
	.align		4
.L_17:
        /*0048*/ 	.byte	0x04, 0x17
        /*004a*/ 	.short	(.L_19 - .L_18)
.L_18:
        /*004c*/ 	.word	0x00000000
        /*0050*/ 	.short	0x0000
        /*0052*/ 	.short	0x0000
        /*0054*/ 	.byte	0x00, 0xf5, 0x21, 0x00


	//----- nvinfo : EIATTR_SPARSE_MMA_MASK
	.align		4
.L_19:
        /*0058*/ 	.byte	0x03, 0x50
        /*005a*/ 	.short	0x0000


	//----- nvinfo : EIATTR_MAXREG_COUNT
	.align		4
        /*005c*/ 	.byte	0x03, 0x1b
        /*005e*/ 	.short	0x00ff


	//----- nvinfo : EIATTR_MERCURY_ISA_VERSION
	.align		4
        /*0060*/ 	.byte	0x03, 0x5f
        /*0062*/ 	.short	0x0101


	//----- nvinfo : EIATTR_VRC_CTA_INIT_COUNT
	.align		4
        /*0064*/ 	.byte	0x02, 0x4a
	.zero		1
	.zero		1


	//----- nvinfo : EIATTR_EXIT_INSTR_OFFSETS
	.align		4
        /*0068*/ 	.byte	0x04, 0x1c
        /*006a*/ 	.short	(.L_21 - .L_20)


	//   ....[0]....
.L_20:
        /*006c*/ 	.word	0x00000090


	//   ....[1]....
        /*0070*/ 	.word	0x00000390


	//   ....[2]....
        /*0074*/ 	.word	0x000003b0


	//   ....[3]....
        /*0078*/ 	.word	0x00000690


	//----- nvinfo : EIATTR_CRS_STACK_SIZE
	.align		4
.L_21:
        /*007c*/ 	.byte	0x04, 0x1e
        /*007e*/ 	.short	(.L_23 - .L_22)
.L_22:
        /*0080*/ 	.word	0x00000000


	//----- nvinfo : EIATTR_CBANK_PARAM_SIZE
	.align		4
.L_23:
        /*0084*/ 	.byte	0x03, 0x19
        /*0086*/ 	.short	0x001c


	//----- nvinfo : EIATTR_PARAM_CBANK
	.align		4
        /*0088*/ 	.byte	0x04, 0x0a
        /*008a*/ 	.short	(.L_25 - .L_24)
	.align		4
.L_24:
        /*008c*/ 	.word	index@(.nv.constant0._Z10stepKernelPfS_ffi)
        /*0090*/ 	.short	0x0380
        /*0092*/ 	.short	0x001c


	//----- nvinfo : EIATTR_SW_WAR
	.align		4
.L_25:
        /*0094*/ 	.byte	0x04, 0x36
        /*0096*/ 	.short	(.L_27 - .L_26)
.L_26:
        /*0098*/ 	.word	0x00000008
.L_27:


//--------------------- .nv.callgraph             --------------------------
	.section	.nv.callgraph,"",@"SHT_CUDA_CALLGRAPH"
	.align	4
	.sectionentsize	8
	.align		4
        /*0000*/ 	.word	0x00000000
	.align		4
        /*0004*/ 	.word	0xffffffff
	.align		4
        /*0008*/ 	.word	0x00000000
	.align		4
        /*000c*/ 	.word	0xfffffffe
	.align		4
        /*0010*/ 	.word	0x00000000
	.align		4
        /*0014*/ 	.word	0xfffffffd
	.align		4
        /*0018*/ 	.word	0x00000000
	.align		4
        /*001c*/ 	.word	0xfffffffc


//--------------------- .text._Z10stepKernelPfS_ffi --------------------------
	.section	.text._Z10stepKernelPfS_ffi,"ax",@progbits
	.align	128
        .global         _Z10stepKernelPfS_ffi
        .type           _Z10stepKernelPfS_ffi,@function
        .size           _Z10stepKernelPfS_ffi,(.L_x_19 - _Z10stepKernelPfS_ffi)
        .other          _Z10stepKernelPfS_ffi,@"STO_CUDA_ENTRY STV_DEFAULT"
_Z10stepKernelPfS_ffi:
.text._Z10stepKernelPfS_ffi:
[----:B------:R-:W-:Y:S01]  /*0000*/  LDC R1, c[0x0][0x37c] ;  /* 0x0000df00ff017b82 */ /* 0x000fe20000000800 */
[----:B------:R-:W0:Y:S07]  /*0010*/  S2R R3, SR_TID.X ;  /* 0x0000000000037919 */ /* 0x000e2e0000002100 */
[----:B------:R-:W0:Y:S01]  /*0020*/  S2UR UR4, SR_CTAID.X ;  /* 0x00000000000479c3 */ /* 0x000e220000002500 */
[----:B------:R-:W1:Y:S07]  /*0030*/  LDCU.64 UR6, c[0x0][0x358] ;  /* 0x00006b00ff0677ac */ /* 0x000e6e0008000a00 */
[----:B------:R-:W0:Y:S02]  /*0040*/  LDC R4, c[0x0][0x360] ;  /* 0x0000d800ff047b82 */ /* 0x000e240000000800 */
[----:B0-----:R-:W-:-:S05]  /*0050*/  IMAD R4, R4, UR4, R3 ;  /* 0x0000000404047c24 */ /* 0x001fca000f8e0203 */
[----:B------:R-:W-:-:S13]  /*0060*/  ISETP.NE.AND P0, PT, R4, RZ, PT ;  /* 0x000000ff0400720c */ /* 0x000fda0003f05270 */
[----:B------:R-:W1:Y:S02]  /*0070*/  @!P0 LDC.64 R2, c[0x0][0x388] ;  /* 0x0000e200ff028b82 */ /* 0x000e640000000a00 */
[----:B-1----:R0:W-:Y:S01]  /*0080*/  @!P0 STG.E desc[UR6][R2.64], RZ ;  /* 0x000000ff02008986 */ /* 0x0021e2000c101906 */
[----:B------:R-:W-:Y:S05]  /*0090*/  @!P0 EXIT ;  /* 0x000000000000894d */ /* 0x000fea0003800000 */
[----:B------:R-:W1:Y:S01]  /*00a0*/  LDCU UR4, c[0x0][0x398] ;  /* 0x00007300ff0477ac */ /* 0x000e620008000800 */
[----:B------:R-:W2:Y:S01]  /*00b0*/  LDC R0, c[0x0][0x390] ;  /* 0x0000e400ff007b82 */ /* 0x000ea20000000800 */
[----:B-1----:R-:W-:-:S06]  /*00c0*/  UIADD3 UR4, UPT, UPT, UR4, -0x1, URZ ;  /* 0xffffffff04047890 */ /* 0x002fcc000fffe0ff */
[----:B------:R-:W-:-:S13]  /*00d0*/  ISETP.NE.AND P0, PT, R4, UR4, PT ;  /* 0x0000000404007c0c */ /* 0x000fda000bf05270 */
[----:B------:R-:W-:Y:S05]  /*00e0*/  @P0 BRA `(.L_x_0) ;  /* 0x0000000000ac0947 */ /* 0x000fea0003800000 */
[----:B------:R-:W0:Y:S02]  /*00f0*/  LDC.64 R8, c[0x0][0x390] ;  /* 0x0000e400ff087b82 */ /* 0x000e240000000a00 */
[----:B0-----:R-:W0:Y:S08]  /*0100*/  MUFU.RCP R3, R8 ;  /* 0x0000000800037308 */ /* 0x001e300000001000 */
[----:B------:R-:W1:Y:S01]  /*0110*/  FCHK P0, R9, R8 ;  /* 0x0000000809007302 */ /* 0x000e620000000000 */
[----:B0-----:R-:W-:-:S04]  /*0120*/  FFMA R2, R3, -R8, 1 ;  /* 0x3f80000003027423 */ /* 0x001fc80000000808 */
[----:B------:R-:W-:-:S04]  /*0130*/  FFMA R2, R3, R2, R3 ;  /* 0x0000000203027223 */ /* 0x000fc80000000003 */
[----:B------:R-:W-:-:S04]  /*0140*/  FFMA R6, R2, R9, RZ ;  /* 0x0000000902067223 */ /* 0x000fc800000000ff */
[----:B------:R-:W-:-:S04]  /*0150*/  FFMA R3, R6, -R8, R9 ;  /* 0x8000000806037223 */ /* 0x000fc80000000009 */
[----:B------:R-:W-:Y:S01]  /*0160*/  FFMA R6, R2, R3, R6 ;  /* 0x0000000302067223 */ /* 0x000fe20000000006 */
[----:B-1----:R-:W-:Y:S06]  /*0170*/  @!P0 BRA `(.L_x_1) ;  /* 0x0000000000148947 */ /* 0x002fec0003800000 */
[----:B------:R-:W0:Y:S01]  /*0180*/  LDCU UR5, c[0x0][0x394] ;  /* 0x00007280ff0577ac */ /* 0x000e220008000800 */
[----:B------:R-:W-:Y:S01]  /*0190*/  MOV R8, 0x1c0 ;  /* 0x000001c000087802 */ /* 0x000fe20000000f00 */
[----:B0-----:R-:W-:-:S07]  /*01a0*/  IMAD.U32 R3, RZ, RZ, UR5 ;  /* 0x00000005ff037e24 */ /* 0x001fce000f8e00ff */
[----:B--2---:R-:W-:Y:S05]  /*01b0*/  CALL.REL.NOINC `($__internal_0_$__cuda_sm3x_div_rn_noftz_f32_slowpath) ;  /* 0x0000000400387944 */ /* 0x004fea0003c00000 */
[----:B------:R-:W-:-:S07]  /*01c0*/  IMAD.MOV.U32 R6, RZ, RZ, R2 ;  /* 0x000000ffff067224 */ /* 0x000fce00078e0002 */
.L_x_1:
[----:B------:R-:W0:Y:S08]  /*01d0*/  LDC.64 R8, c[0x0][0x380] ;  /* 0x0000e000ff087b82 */ /* 0x000e300000000a00 */
[----:B------:R-:W1:Y:S01]  /*01e0*/  LDC R14, c[0x0][0x390] ;  /* 0x0000e400ff0e7b82 */ /* 0x000e620000000800 */
[----:B0-----:R-:W-:-:S05]  /*01f0*/  IMAD.WIDE R8, R4, 0x4, R8 ;  /* 0x0000000404087825 */ /* 0x001fca00078e0208 */
[----:B------:R-:W3:Y:S04]  /*0200*/  LDG.E R5, desc[UR6][R8.64] ;  /* 0x0000000608057981 */ /* 0x000ee8000c1e1900 */
[----:B------:R-:W3:Y:S01]  /*0210*/  LDG.E R2, desc[UR6][R8.64+-0x4] ;  /* 0xfffffc0608027981 */ /* 0x000ee2000c1e1900 */
[----:B-1----:R-:W0:Y:S01]  /*0220*/  MUFU.RCP R11, R14 ;  /* 0x0000000e000b7308 */ /* 0x002e220000001000 */
[----:B------:R-:W-:Y:S07]  /*0230*/  BSSY.RECONVERGENT B0, `(.L_x_2) ;  /* 0x000000d000007945 */ /* 0x000fee0003800200 */
[----:B------:R-:W1:Y:S01]  /*0240*/  F2F.F64.F32 R6, R6 ;  /* 0x0000000600067310 */ /* 0x000e620000201800 */
[----:B0-----:R-:W-:Y:S01]  /*0250*/  FFMA R10, R11, -R14, 1 ;  /* 0x3f8000000b0a7423 */ /* 0x001fe2000000080e */
[----:B---3--:R-:W-:-:S03]  /*0260*/  FADD R3, -R5, R2 ;  /* 0x0000000205037221 */ /* 0x008fc60000000100 */
[----:B------:R-:W-:-:S03]  /*0270*/  FFMA R2, R11, R10, R11 ;  /* 0x0000000a0b027223 */ /* 0x000fc6000000000b */
[----:B------:R-:W0:Y:S01]  /*0280*/  FCHK P0, R3, R14 ;  /* 0x0000000e03007302 */ /* 0x000e220000000000 */
[----:B------:R-:W-:-:S04]  /*0290*/  FFMA R10, R2, R3, RZ ;  /* 0x00000003020a7223 */ /* 0x000fc800000000ff */
[----:B------:R-:W-:-:S04]  /*02a0*/  FFMA R11, R10, -R14, R3 ;  /* 0x8000000e0a0b7223 */ /* 0x000fc80000000003 */
[----:B------:R-:W-:Y:S01]  /*02b0*/  FFMA R12, R2, R11, R10 ;  /* 0x0000000b020c7223 */ /* 0x000fe2000000000a */
[----:B01----:R-:W-:Y:S06]  /*02c0*/  @!P0 BRA `(.L_x_3) ;  /* 0x00000000000c8947 */ /* 0x003fec0003800000 */
[----:B------:R-:W-:-:S07]  /*02d0*/  MOV R8, 0x2f0 ;  /* 0x000002f000087802 */ /* 0x000fce0000000f00 */
[----:B--2---:R-:W-:Y:S05]  /*02e0*/  CALL.REL.NOINC `($__internal_0_$__cuda_sm3x_div_rn_noftz_f32_slowpath) ;  /* 0x0000000000ec7944 */ /* 0x004fea0003c00000 */
[----:B------:R-:W-:-:S07]  /*02f0*/  IMAD.MOV.U32 R12, RZ, RZ, R2 ;  /* 0x000000ffff0c7224 */ /* 0x000fce00078e0002 */
.L_x_3:
[----:B------:R-:W-:Y:S05]  /*0300*/  BSYNC.RECONVERGENT B0 ;  /* 0x0000000000007941 */ /* 0x000fea0003800200 */
.L_x_2:
[----:B------:R-:W0:Y:S01]  /*0310*/  F2F.F64.F32 R2, R12 ;  /* 0x0000000c00027310 */ /* 0x000e220000201800 */
[----:B------:R-:W1:Y:S07]  /*0320*/  LDC.64 R10, c[0x0][0x388] ;  /* 0x0000e200ff0a7b82 */ /* 0x000e6e0000000a00 */
[----:B------:R-:W3:Y:S01]  /*0330*/  F2F.F64.F32 R8, R5 ;  /* 0x0000000500087310 */ /* 0x000ee20000201800 */
[----:B0-----:R-:W-:-:S08]  /*0340*/  DADD R2, R2, 5 ;  /* 0x4014000002027429 */ /* 0x001fd00000000000 */
[----:B---3--:R-:W-:Y:S01]  /*0350*/  DFMA R2, R6, R2, R8 ;  /* 0x000000020602722b */ /* 0x008fe20000000008 */
[----:B-1----:R-:W-:-:S09]  /*0360*/  IMAD.WIDE R6, R4, 0x4, R10 ;  /* 0x0000000404067825 */ /* 0x002fd200078e020a */
[----:B------:R-:W0:Y:S02]  /*0370*/  F2F.F32.F64 R3, R2 ;  /* 0x0000000200037310 */ /* 0x000e240000301000 */
[----:B0-----:R-:W-:Y:S01]  /*0380*/  STG.E desc[UR6][R6.64], R3 ;  /* 0x0000000306007986 */ /* 0x001fe2000c101906 */
[----:B------:R-:W-:Y:S05]  /*0390*/  EXIT ;  /* 0x000000000000794d */ /* 0x000fea0003800000 */
.L_x_0:
[----:B------:R-:W-:-:S13]  /*03a0*/  ISETP.GE.AND P0, PT, R4, UR4, PT ;  /* 0x0000000404007c0c */ /* 0x000fda000bf06270 */
[----:B------:R-:W-:Y:S05]  /*03b0*/  @P0 EXIT ;  /* 0x000000000000094d */ /* 0x000fea0003800000 */
        /* <DEDUP_REMOVED lines=10> */
[----:B------:R-:W-:Y:S02]  /*0460*/  MOV R8, 0x490 ;  /* 0x0000049000087802 */ /* 0x000fe40000000f00 */
[----:B0-----:R-:W-:-:S07]  /*0470*/  MOV R3, UR5 ;  /* 0x0000000500037c02 */ /* 0x001fce0008000f00 */
[----:B--2---:R-:W-:Y:S05]  /*0480*/  CALL.REL.NOINC `($__internal_0_$__cuda_sm3x_div_rn_noftz_f32_slowpath) ;  /* 0x0000000000847944 */ /* 0x004fea0003c00000 */
[----:B------:R-:W-:-:S07]  /*0490*/  IMAD.MOV.U32 R3, RZ, RZ, R2 ;  /* 0x000000ffff037224 */ /* 0x000fce00078e0002 */
.L_x_4:
[----:B------:R-:W0:Y:S01]  /*04a0*/  LDC R8, c[0x0][0x390] ;  /* 0x0000e400ff087b82 */ /* 0x000e220000000800 */
[----:B------:R-:W-:Y:S01]  /*04b0*/  BSSY.RECONVERGENT B0, `(.L_x_5) ;  /* 0x000000c000007945 */ /* 0x000fe20003800200 */
        /* <DEDUP_REMOVED lines=8> */
[----:B------:R-:W-:-:S07]  /*0540*/  MOV R8, 0x560 ;  /* 0x0000056000087802 */ /* 0x000fce0000000f00 */
[----:B--2---:R-:W-:Y:S05]  /*0550*/  CALL.REL.NOINC `($__internal_0_$__cuda_sm3x_div_rn_noftz_f32_slowpath) ;  /* 0x0000000000507944 */ /* 0x004fea0003c00000 */
[----:B------:R-:W-:-:S07]  /*0560*/  IMAD.MOV.U32 R5, RZ, RZ, R2 ;  /* 0x000000ffff057224 */ /* 0x000fce00078e0002 */
.L_x_6:
[----:B------:R-:W-:Y:S05]  /*0570*/  BSYNC.RECONVERGENT B0 ;  /* 0x0000000000007941 */ /* 0x000fea0003800200 */
.L_x_5:
[----:B------:R-:W0:Y:S08]  /*0580*/  LDC.64 R2, c[0x0][0x380] ;  /* 0x0000e000ff027b82 */ /* 0x000e300000000a00 */
[----:B------:R-:W1:Y:S01]  /*0590*/  LDC.64 R14, c[0x0][0x388] ;  /* 0x0000e200ff0e7b82 */ /* 0x000e620000000a00 */
[----:B0-----:R-:W-:-:S05]  /*05a0*/  IMAD.WIDE R12, R4, 0x4, R2 ;  /* 0x00000004040c7825 */ /* 0x001fca00078e0202 */
[----:B------:R-:W3:Y:S04]  /*05b0*/  LDG.E R6, desc[UR6][R12.64] ;  /* 0x000000060c067981 */ /* 0x000ee8000c1e1900 */
[----:B--2---:R-:W2:Y:S04]  /*05c0*/  LDG.E R0, desc[UR6][R12.64+0x4] ;  /* 0x000004060c007981 */ /* 0x004ea8000c1e1900 */
[----:B------:R-:W4:Y:S01]  /*05d0*/  LDG.E R10, desc[UR6][R12.64+-0x4] ;  /* 0xfffffc060c0a7981 */ /* 0x000f22000c1e1900 */
[----:B-1----:R-:W-:Y:S01]  /*05e0*/  IMAD.WIDE R14, R4, 0x4, R14 ;  /* 0x00000004040e7825 */ /* 0x002fe200078e020e */
[----:B---3--:R-:W0:Y:S08]  /*05f0*/  F2F.F64.F32 R6, R6 ;  /* 0x0000000600067310 */ /* 0x008e300000201800 */
[----:B--2---:R-:W1:Y:S01]  /*0600*/  F2F.F64.F32 R2, R0 ;  /* 0x0000000000027310 */ /* 0x004e620000201800 */
[----:B0-----:R-:W-:-:S07]  /*0610*/  DADD R8, R6, R6 ;  /* 0x0000000006087229 */ /* 0x001fce0000000006 */
[----:B----4-:R-:W0:Y:S01]  /*0620*/  F2F.F64.F32 R10, R10 ;  /* 0x0000000a000a7310 */ /* 0x010e220000201800 */
[----:B-1----:R-:W-:-:S07]  /*0630*/  DADD R8, R2, -R8 ;  /* 0x0000000002087229 */ /* 0x002fce0000000808 */
[----:B------:R-:W1:Y:S01]  /*0640*/  F2F.F64.F32 R2, R5 ;  /* 0x0000000500027310 */ /* 0x000e620000201800 */
[----:B0-----:R-:W-:-:S08]  /*0650*/  DADD R8, R8, R10 ;  /* 0x0000000008087229 */ /* 0x001fd0000000000a */
[----:B-1----:R-:W-:-:S10]  /*0660*/  DFMA R2, R2, R8, R6 ;  /* 0x000000080202722b */ /* 0x002fd40000000006 */
[----:B------:R-:W0:Y:S02]  /*0670*/  F2F.F32.F64 R3, R2 ;  /* 0x0000000200037310 */ /* 0x000e240000301000 */
[----:B0-----:R-:W-:Y:S01]  /*0680*/  STG.E desc[UR6][R14.64], R3 ;  /* 0x000000030e007986 */ /* 0x001fe2000c101906 */
[----:B------:R-:W-:Y:S05]  /*0690*/  EXIT ;  /* 0x000000000000794d */ /* 0x000fea0003800000 */
        .weak           $__internal_0_$__cuda_sm3x_div_rn_noftz_f32_slowpath
        .type           $__internal_0_$__cuda_sm3x_div_rn_noftz_f32_slowpath,@function
        .size           $__internal_0_$__cuda_sm3x_div_rn_noftz_f32_slowpath,(.L_x_19 - $__internal_0_$__cuda_sm3x_div_rn_noftz_f32_slowpath)
$__internal_0_$__cuda_sm3x_div_rn_noftz_f32_slowpath:
[--C-:B------:R-:W-:Y:S01]  /*06a0*/  SHF.R.U32.HI R9, RZ, 0x17, R0.reuse ;  /* 0x00000017ff097819 */ /* 0x100fe20000011600 */
[----:B------:R-:W-:Y:S01]  /*06b0*/  BSSY.RECONVERGENT B1, `(.L_x_7) ;  /* 0x0000063000017945 */ /* 0x000fe20003800200 */
[----:B------:R-:W-:Y:S02]  /*06c0*/  SHF.R.U32.HI R2, RZ, 0x17, R3 ;  /* 0x00000017ff027819 */ /* 0x000fe40000011603 */
[----:B------:R-:W-:Y:S02]  /*06d0*/  LOP3.LUT R9, R9, 0xff, RZ, 0xc0, !PT ;  /* 0x000000ff09097812 */ /* 0x000fe400078ec0ff */
[----:B------:R-:W-:Y:S01]  /*06e0*/  LOP3.LUT R12, R2, 0xff, RZ, 0xc0, !PT ;  /* 0x000000ff020c7812 */ /* 0x000fe200078ec0ff */
[----:B------:R-:W-:Y:S02]  /*06f0*/  IMAD.MOV.U32 R2, RZ, RZ, R0 ;  /* 0x000000ffff027224 */ /* 0x000fe400078e0000 */
[----:B------:R-:W-:Y:S01]  /*0700*/  VIADD R11, R9, 0xffffffff ;  /* 0xffffffff090b7836 */ /* 0x000fe20000000000 */
[----:B------:R-:W-:-:S04]  /*0710*/  IADD3 R13, PT, PT, R12, -0x1, RZ ;  /* 0xffffffff0c0d7810 */ /* 0x000fc80007ffe0ff */
[----:B------:R-:W-:-:S04]  /*0720*/  ISETP.GT.U32.AND P0, PT, R11, 0xfd, PT ;  /* 0x000000fd0b00780c */ /* 0x000fc80003f04070 */
[----:B------:R-:W-:-:S13]  /*0730*/  ISETP.GT.U32.OR P0, PT, R13, 0xfd, P0 ;  /* 0x000000fd0d00780c */ /* 0x000fda0000704470 */
[----:B------:R-:W-:Y:S01]  /*0740*/  @!P0 IMAD.MOV.U32 R10, RZ, RZ, RZ ;  /* 0x000000ffff0a8224 */ /* 0x000fe200078e00ff */
[----:B------:R-:W-:Y:S06]  /*0750*/  @!P0 BRA `(.L_x_8) ;  /* 0x00000000005c8947 */ /* 0x000fec0003800000 */
[----:B------:R-:W-:Y:S02]  /*0760*/  FSETP.GTU.FTZ.AND P0, PT, |R3|, +INF , PT ;  /* 0x7f8000000300780b */ /* 0x000fe40003f1c200 */
[----:B------:R-:W-:-:S04]  /*0770*/  FSETP.GTU.FTZ.AND P1, PT, |R0|, +INF , PT ;  /* 0x7f8000000000780b */ /* 0x000fc80003f3c200 */
[----:B------:R-:W-:-:S13]  /*0780*/  PLOP3.LUT P0, PT, P0, P1, PT, 0xf8, 0x8f ;  /* 0x00000000008f781c */ /* 0x000fda0000703f70 */
[----:B------:R-:W-:Y:S05]  /*0790*/  @P0 BRA `(.L_x_9) ;  /* 0x00000004004c0947 */ /* 0x000fea0003800000 */
[----:B------:R-:W-:-:S13]  /*07a0*/  LOP3.LUT P0, RZ, R2, 0x7fffffff, R3, 0xc8, !PT ;  /* 0x7fffffff02ff7812 */ /* 0x000fda000780c803 */
[----:B------:R-:W-:Y:S05]  /*07b0*/  @!P0 BRA `(.L_x_10) ;  /* 0x00000004003c8947 */ /* 0x000fea0003800000 */
[C---:B------:R-:W-:Y:S02]  /*07c0*/  FSETP.NEU.FTZ.AND P2, PT, |R3|.reuse, +INF , PT ;  /* 0x7f8000000300780b */ /* 0x040fe40003f5d200 */
[----:B------:R-:W-:Y:S02]  /*07d0*/  FSETP.NEU.FTZ.AND P1, PT, |R0|, +INF , PT ;  /* 0x7f8000000000780b */ /* 0x000fe40003f3d200 */
[----:B------:R-:W-:-:S11]  /*07e0*/  FSETP.NEU.FTZ.AND P0, PT, |R3|, +INF , PT ;  /* 0x7f8000000300780b */ /* 0x000fd60003f1d200 */
[----:B------:R-:W-:Y:S05]  /*07f0*/  @!P1 BRA !P2, `(.L_x_10) ;  /* 0x00000004002c9947 */ /* 0x000fea0005000000 */
[----:B------:R-:W-:-:S04]  /*0800*/  LOP3.LUT P2, RZ, R3, 0x7fffffff, RZ, 0xc0, !PT ;  /* 0x7fffffff03ff7812 */ /* 0x000fc8000784c0ff */
[----:B------:R-:W-:-:S13]  /*0810*/  PLOP3.LUT P1, PT, P1, P2, PT, 0x2f, 0xf2 ;  /* 0x0000000000f2781c */ /* 0x000fda0000f24577 */
[----:B------:R-:W-:Y:S05]  /*0820*/  @P1 BRA `(.L_x_11) ;  /* 0x0000000400181947 */ /* 0x000fea0003800000 */
[----:B------:R-:W-:-:S04]  /*0830*/  LOP3.LUT P1, RZ, R2, 0x7fffffff, RZ, 0xc0, !PT ;  /* 0x7fffffff02ff7812 */ /* 0x000fc8000782c0ff */
[----:B------:R-:W-:-:S13]  /*0840*/  PLOP3.LUT P0, PT, P0, P1, PT, 0x2f, 0xf2 ;  /* 0x0000000000f2781c */ /* 0x000fda0000702577 */
[----:B------:R-:W-:Y:S05]  /*0850*/  @P0 BRA `(.L_x_12) ;  /* 0x0000000400000947 */ /* 0x000fea0003800000 */
[----:B------:R-:W-:Y:S02]  /*0860*/  ISETP.GE.AND P0, PT, R13, RZ, PT ;  /* 0x000000ff0d00720c */ /* 0x000fe40003f06270 */
[----:B------:R-:W-:-:S11]  /*0870*/  ISETP.GE.AND P1, PT, R11, RZ, PT ;  /* 0x000000ff0b00720c */ /* 0x000fd60003f26270 */
[----:B------:R-:W-:Y:S01]  /*0880*/  @P0 IMAD.MOV.U32 R10, RZ, RZ, RZ ;  /* 0x000000ffff0a0224 */ /* 0x000fe200078e00ff */
[----:B------:R-:W-:Y:S01]  /*0890*/  @!P0 MOV R10, 0xffffffc0 ;  /* 0xffffffc0000a8802 */ /* 0x000fe20000000f00 */
[----:B------:R-:W-:Y:S01]  /*08a0*/  @!P0 FFMA R3, R3, 1.84467440737095516160e+19, RZ ;  /* 0x5f80000003038823 */ /* 0x000fe200000000ff */
[----:B------:R-:W-:-:S03]  /*08b0*/  @!P1 FFMA R2, R0, 1.84467440737095516160e+19, RZ ;  /* 0x5f80000000029823 */ /* 0x000fc600000000ff */
[----:B------:R-:W-:-:S07]  /*08c0*/  @!P1 VIADD R10, R10, 0x40 ;  /* 0x000000400a0a9836 */ /* 0x000fce0000000000 */
.L_x_8:
[----:B------:R-:W-:Y:S01]  /*08d0*/  LEA R11, R9, 0xc0800000, 0x17 ;  /* 0xc0800000090b7811 */ /* 0x000fe200078eb8ff */
[----:B------:R-:W-:Y:S01]  /*08e0*/  VIADD R12, R12, 0xffffff81 ;  /* 0xffffff810c0c7836 */ /* 0x000fe20000000000 */
[----:B------:R-:W-:Y:S03]  /*08f0*/  BSSY.RECONVERGENT B2, `(.L_x_13) ;  /* 0x0000035000027945 */ /* 0x000fe60003800200 */
[----:B------:R-:W-:Y:S01]  /*0900*/  IMAD.IADD R11, R2, 0x1, -R11 ;  /* 0x00000001020b7824 */ /* 0x000fe200078e0a0b */
[C---:B------:R-:W-:Y:S01]  /*0910*/  IADD3 R9, PT, PT, R12.reuse, 0x7f, -R9 ;  /* 0x0000007f0c097810 */ /* 0x040fe20007ffe809 */
[----:B------:R-:W-:Y:S02]  /*0920*/  IMAD R2, R12, -0x800000, R3 ;  /* 0xff8000000c027824 */ /* 0x000fe400078e0203 */
[----:B------:R-:W0:Y:S01]  /*0930*/  MUFU.RCP R13, R11 ;  /* 0x0000000b000d7308 */ /* 0x000e220000001000 */
[----:B------:R-:W-:Y:S01]  /*0940*/  FADD.FTZ R15, -R11, -RZ ;  /* 0x800000ff0b0f7221 */ /* 0x000fe20000010100 */
[----:B------:R-:W-:-:S03]  /*0950*/  IADD3 R9, PT, PT, R9, R10, RZ ;  /* 0x0000000a09097210 */ /* 0x000fc60007ffe0ff */
[----:B0-----:R-:W-:-:S04]  /*0960*/  FFMA R14, R13, R15, 1 ;  /* 0x3f8000000d0e7423 */ /* 0x001fc8000000000f */
[----:B------:R-:W-:-:S04]  /*0970*/  FFMA R16, R13, R14, R13 ;  /* 0x0000000e0d107223 */ /* 0x000fc8000000000d */
[----:B------:R-:W-:-:S04]  /*0980*/  FFMA R3, R2, R16, RZ ;  /* 0x0000001002037223 */ /* 0x000fc800000000ff */
[----:B------:R-:W-:-:S04]  /*0990*/  FFMA R14, R15, R3, R2 ;  /* 0x000000030f0e7223 */ /* 0x000fc80000000002 */
[----:B------:R-:W-:-:S04]  /*09a0*/  FFMA R13, R16, R14, R3 ;  /* 0x0000000e100d7223 */ /* 0x000fc80000000003 */
[----:B------:R-:W-:-:S04]  /*09b0*/  FFMA R14, R15, R13, R2 ;  /* 0x0000000d0f0e7223 */ /* 0x000fc80000000002 */
[----:B------:R-:W-:-:S05]  /*09c0*/  FFMA R2, R16, R14, R13 ;  /* 0x0000000e10027223 */ /* 0x000fca000000000d */
[----:B------:R-:W-:-:S04]  /*09d0*/  SHF.R.U32.HI R3, RZ, 0x17, R2 ;  /* 0x00000017ff037819 */ /* 0x000fc80000011602 */
[----:B------:R-:W-:-:S05]  /*09e0*/  LOP3.LUT R3, R3, 0xff, RZ, 0xc0, !PT ;  /* 0x000000ff03037812 */ /* 0x000fca00078ec0ff */
[----:B------:R-:W-:-:S04]  /*09f0*/  IMAD.IADD R11, R3, 0x1, R9 ;  /* 0x00000001030b7824 */ /* 0x000fc800078e0209 */
[----:B------:R-:W-:-:S05]  /*0a00*/  VIADD R3, R11, 0xffffffff ;  /* 0xffffffff0b037836 */ /* 0x000fca0000000000 */
[----:B------:R-:W-:-:S13]  /*0a10*/  ISETP.GE.U32.AND P0, PT, R3, 0xfe, PT ;  /* 0x000000fe0300780c */ /* 0x000fda0003f06070 */
[----:B------:R-:W-:Y:S05]  /*0a20*/  @!P0 BRA `(.L_x_14) ;  /* 0x0000000000808947 */ /* 0x000fea0003800000 */
[----:B------:R-:W-:-:S13]  /*0a30*/  ISETP.GT.AND P0, PT, R11, 0xfe, PT ;  /* 0x000000fe0b00780c */ /* 0x000fda0003f04270 */
[----:B------:R-:W-:Y:S05]  /*0a40*/  @P0 BRA `(.L_x_15) ;  /* 0x00000000006c0947 */ /* 0x000fea0003800000 */
[----:B------:R-:W-:-:S13]  /*0a50*/  ISETP.GE.AND P0, PT, R11, 0x1, PT ;  /* 0x000000010b00780c */ /* 0x000fda0003f06270 */
[----:B------:R-:W-:Y:S05]  /*0a60*/  @P0 BRA `(.L_x_16) ;  /* 0x0000000000740947 */ /* 0x000fea0003800000 */
[----:B------:R-:W-:Y:S02]  /*0a70*/  ISETP.GE.AND P0, PT, R11, -0x18, PT ;  /* 0xffffffe80b00780c */ /* 0x000fe40003f06270 */
[----:B------:R-:W-:-:S11]  /*0a80*/  LOP3.LUT R2, R2, 0x80000000, RZ, 0xc0, !PT ;  /* 0x8000000002027812 */ /* 0x000fd600078ec0ff */
[----:B------:R-:W-:Y:S05]  /*0a90*/  @!P0 BRA `(.L_x_16) ;  /* 0x0000000000688947 */ /* 0x000fea0003800000 */
[CCC-:B------:R-:W-:Y:S01]  /*0aa0*/  FFMA.RZ R3, R16.reuse, R14.reuse, R13.reuse ;  /* 0x0000000e10037223 */ /* 0x1c0fe2000000c00d */
[C---:B------:R-:W-:Y:S01]  /*0ab0*/  IADD3 R12, PT, PT, R11.reuse, 0x20, RZ ;  /* 0x000000200b0c7810 */ /* 0x040fe20007ffe0ff */
[CCC-:B------:R-:W-:Y:S01]  /*0ac0*/  FFMA.RM R10, R16.reuse, R14.reuse, R13.reuse ;  /* 0x0000000e100a7223 */ /* 0x1c0fe2000000400d */
[----:B------:R-:W-:Y:S02]  /*0ad0*/  ISETP.NE.AND P2, PT, R11, RZ, PT ;  /* 0x000000ff0b00720c */ /* 0x000fe40003f45270 */
[----:B------:R-:W-:Y:S01]  /*0ae0*/  LOP3.LUT R9, R3, 0x7fffff, RZ, 0xc0, !PT ;  /* 0x007fffff03097812 */ /* 0x000fe200078ec0ff */
[----:B------:R-:W-:Y:S01]  /*0af0*/  FFMA.RP R3, R16, R14, R13 ;  /* 0x0000000e10037223 */ /* 0x000fe2000000800d */
[----:B------:R-:W-:Y:S01]  /*0b00*/  ISETP.NE.AND P1, PT, R11, RZ, PT ;  /* 0x000000ff0b00720c */ /* 0x000fe20003f25270 */
[----:B------:R-:W-:Y:S01]  /*0b10*/  IMAD.MOV R11, RZ, RZ, -R11 ;  /* 0x000000ffff0b7224 */ /* 0x000fe200078e0a0b */
[----:B------:R-:W-:Y:S02]  /*0b20*/  LOP3.LUT R9, R9, 0x800000, RZ, 0xfc, !PT ;  /* 0x0080000009097812 */ /* 0x000fe400078efcff */
[----:B------:R-:W-:-:S02]  /*0b30*/  FSETP.NEU.FTZ.AND P0, PT, R3, R10, PT ;  /* 0x0000000a0300720b */ /* 0x000fc40003f1d000 */
[----:B------:R-:W-:Y:S02]  /*0b40*/  SHF.L.U32 R12, R9, R12, RZ ;  /* 0x0000000c090c7219 */ /* 0x000fe400000006ff */
[----:B------:R-:W-:Y:S02]  /*0b50*/  SEL R10, R11, RZ, P2 ;  /* 0x000000ff0b0a7207 */ /* 0x000fe40001000000 */
[----:B------:R-:W-:Y:S02]  /*0b60*/  ISETP.NE.AND P1, PT, R12, RZ, P1 ;  /* 0x000000ff0c00720c */ /* 0x000fe40000f25270 */
[----:B------:R-:W-:Y:S02]  /*0b70*/  SHF.R.U32.HI R10, RZ, R10, R9 ;  /* 0x0000000aff0a7219 */ /* 0x000fe40000011609 */
[----:B------:R-:W-:Y:S02]  /*0b80*/  PLOP3.LUT P0, PT, P0, P1, PT, 0xf8, 0x8f ;  /* 0x00000000008f781c */ /* 0x000fe40000703f70 */
[----:B------:R-:W-:-:S02]  /*0b90*/  SHF.R.U32.HI R12, RZ, 0x1, R10 ;  /* 0x00000001ff0c7819 */ /* 0x000fc4000001160a */
[----:B------:R-:W-:-:S04]  /*0ba0*/  SEL R3, RZ, 0x1, !P0 ;  /* 0x00000001ff037807 */ /* 0x000fc80004000000 */
[----:B------:R-:W-:-:S04]  /*0bb0*/  LOP3.LUT R3, R3, 0x1, R12, 0xf8, !PT ;  /* 0x0000000103037812 */ /* 0x000fc800078ef80c */
[----:B------:R-:W-:-:S05]  /*0bc0*/  LOP3.LUT R3, R3, R10, RZ, 0xc0, !PT ;  /* 0x0000000a03037212 */ /* 0x000fca00078ec0ff */
[----:B------:R-:W-:-:S05]  /*0bd0*/  IMAD.IADD R3, R12, 0x1, R3 ;  /* 0x000000010c037824 */ /* 0x000fca00078e0203 */
[----:B------:R-:W-:Y:S01]  /*0be0*/  LOP3.LUT R2, R3, R2, RZ, 0xfc, !PT ;  /* 0x0000000203027212 */ /* 0x000fe200078efcff */
[----:B------:R-:W-:Y:S06]  /*0bf0*/  BRA `(.L_x_16) ;  /* 0x0000000000107947 */ /* 0x000fec0003800000 */
.L_x_15:
[----:B------:R-:W-:-:S04]  /*0c00*/  LOP3.LUT R2, R2, 0x80000000, RZ, 0xc0, !PT ;  /* 0x8000000002027812 */ /* 0x000fc800078ec0ff */
[----:B------:R-:W-:Y:S01]  /*0c10*/  LOP3.LUT R2, R2, 0x7f800000, RZ, 0xfc, !PT ;  /* 0x7f80000002027812 */ /* 0x000fe200078efcff */
[----:B------:R-:W-:Y:S06]  /*0c20*/  BRA `(.L_x_16) ;  /* 0x0000000000047947 */ /* 0x000fec0003800000 */
.L_x_14:
[----:B------:R-:W-:-:S07]  /*0c30*/  LEA R2, R9, R2, 0x17 ;  /* 0x0000000209027211 */ /* 0x000fce00078eb8ff */
.L_x_16:
[----:B------:R-:W-:Y:S05]  /*0c40*/  BSYNC.RECONVERGENT B2 ;  /* 0x0000000000027941 */ /* 0x000fea0003800200 */
.L_x_13:
[----:B------:R-:W-:Y:S05]  /*0c50*/  BRA `(.L_x_17) ;  /* 0x0000000000207947 */ /* 0x000fea0003800000 */
.L_x_12:
[----:B------:R-:W-:-:S04]  /*0c60*/  LOP3.LUT R2, R2, 0x80000000, R3, 0x48, !PT ;  /* 0x8000000002027812 */ /* 0x000fc800078e4803 */
[----:B------:R-:W-:Y:S01]  /*0c70*/  LOP3.LUT R2, R2, 0x7f800000, RZ, 0xfc, !PT ;  /* 0x7f80000002027812 */ /* 0x000fe200078efcff */
[----:B------:R-:W-:Y:S06]  /*0c80*/  BRA `(.L_x_17) ;  /* 0x0000000000147947 */ /* 0x000fec0003800000 */
.L_x_11:
[----:B------:R-:W-:Y:S01]  /*0c90*/  LOP3.LUT R2, R2, 0x80000000, R3, 0x48, !PT ;  /* 0x8000000002027812 */ /* 0x000fe200078e4803 */
[----:B------:R-:W-:Y:S06]  /*0ca0*/  BRA `(.L_x_17) ;  /* 0x00000000000c7947 */ /* 0x000fec0003800000 */
.L_x_10:
[----:B------:R-:W0:Y:S01]  /*0cb0*/  MUFU.RSQ R2, -QNAN ;  /* 0xffc0000000027908 */ /* 0x000e220000001400 */
[----:B------:R-:W-:Y:S05]  /*0cc0*/  BRA `(.L_x_17) ;  /* 0x0000000000047947 */ /* 0x000fea0003800000 */
.L_x_9:
[----:B------:R-:W-:-:S07]  /*0cd0*/  FADD.FTZ R2, R3, R0 ;  /* 0x0000000003027221 */ /* 0x000fce0000010000 */
.L_x_17:
[----:B------:R-:W-:Y:S05]  /*0ce0*/  BSYNC.RECONVERGENT B1 ;  /* 0x0000000000017941 */ /* 0x000fea0003800200 */
.L_x_7:
[----:B------:R-:W-:-:S04]  /*0cf0*/  IMAD.MOV.U32 R9, RZ, RZ, 0x0 ;  /* 0x00000000ff097424 */ /* 0x000fc800078e00ff */
[----:B0-----:R-:W-:Y:S05]  /*0d00*/  RET.REL.NODEC R8 `(_Z10stepKernelPfS_ffi) ;  /* 0xfffffff008bc7950 */ /* 0x001fea0003c3ffff */
.L_x_18:
[----:B------:R-:W-:-:S00]  /*0d10*/  BRA `(.L_x_18) ;  /* 0xfffffffc00fc7947 */ /* 0x000fc0000383ffff */
[----:B------:R-:W-:-:S00]  /*0d20*/  NOP ;  /* 0x0000000000007918 */ /* 0x000fc00000000000 */
        /* <DEDUP_REMOVED lines=13> */
.L_x_19:


//--------------------- .nv.shared.reserved.0     --------------------------
	.section	.nv.shared.reserved.0,"aw",@nobits
	.weak		__nv_reservedSMEM_offset_0_alias
	.size		__nv_reservedSMEM_offset_0_alias, 0, 64
	.other		__nv_reservedSMEM_offset_0_alias,@"STO_CUDA_RESERVED_SHARED STV_DEFAULT"
__nv_reservedSMEM_offset_0_alias:
	.zero		0
	.zero		64


//--------------------- .nv.constant0._Z10stepKernelPfS_ffi --------------------------
	.section	.nv.constant0._Z10stepKernelPfS_ffi,"a",@progbits
	.sectionflags	@""
	.align	4
.nv.constant0._Z10stepKernelPfS_ffi:
	.zero		924


//--------------------- SYMBOLS --------------------------

	.type		.nv.reservedSmem.offset0,@object
	.size		.nv.reservedSmem.offset0,0x4
